	.headerflags	@"EF_CUDA_TEXMODE_UNIFIED EF_CUDA_64BIT_ADDRESS EF_CUDA_ACCELERATORS EF_CUDA_SM90 EF_CUDA_VIRTUAL_SM(EF_CUDA_SM90)"
	.elftype	@"ET_EXEC"


//--------------------- .nv.info                  --------------------------
	.section	.nv.info,"",@"SHT_CUDA_INFO"
	.align	4


	//----- nvinfo : EIATTR_REGCOUNT
	.align		4
        /*0000*/ 	.byte	0x04, 0x2f
        /*0002*/ 	.short	(.L_3 - .L_2)
	.align		4
.L_2:
        /*0004*/ 	.word	index@(triton_poi_fused__native_batch_norm_legit_no_training_3)
        /*0008*/ 	.word	0x00000020


	//----- nvinfo : EIATTR_MIN_STACK_SIZE
	.align		4
.L_3:
        /*000c*/ 	.byte	0x04, 0x12
        /*000e*/ 	.short	(.L_5 - .L_4)
	.align		4
.L_4:
        /*0010*/ 	.word	index@(triton_poi_fused__native_batch_norm_legit_no_training_3)
        /*0014*/ 	.word	0x00000000


	//----- nvinfo : EIATTR_FRAME_SIZE
	.align		4
.L_5:
        /*0018*/ 	.byte	0x04, 0x11
        /*001a*/ 	.short	(.L_7 - .L_6)
	.align		4
.L_6:
        /*001c*/ 	.word	index@(triton_poi_fused__native_batch_norm_legit_no_training_3)
        /*0020*/ 	.word	0x00000000


	//----- nvinfo : EIATTR_MIN_STACK_SIZE
	.align		4
.L_7:
        /*0024*/ 	.byte	0x04, 0x12
        /*0026*/ 	.short	(.L_9 - .L_8)
	.align		4
.L_8:
        /*0028*/ 	.word	index@(triton_poi_fused__native_batch_norm_legit_no_training_3)
        /*002c*/ 	.word	0x00000000
.L_9:


//--------------------- .nv.info.triton_poi_fused__native_batch_norm_legit_no_training_3 --------------------------
	.section	.nv.info.triton_poi_fused__native_batch_norm_legit_no_training_3,"",@"SHT_CUDA_INFO"
	.sectionflags	@""
	.align	4


	//----- nvinfo : EIATTR_CUDA_API_VERSION
	.align		4
        /*0000*/ 	.byte	0x04, 0x37
        /*0002*/ 	.short	(.L_11 - .L_10)
.L_10:
        /*0004*/ 	.word	0x0000007c


	//----- nvinfo : EIATTR_KPARAM_INFO
	.align		4
.L_11:
        /*0008*/ 	.byte	0x04, 0x17
        /*000a*/ 	.short	(.L_13 - .L_12)
.L_12:
        /*000c*/ 	.word	0x00000000
        /*0010*/ 	.short	0x0006
        /*0012*/ 	.short	0x0030
        /*0014*/ 	.byte	0x00, 0xf0, 0x11, 0x00


	//----- nvinfo : EIATTR_KPARAM_INFO
	.align		4
.L_13:
        /*0018*/ 	.byte	0x04, 0x17
        /*001a*/ 	.short	(.L_15 - .L_14)
.L_14:
        /*001c*/ 	.word	0x00000000
        /*0020*/ 	.short	0x0005
        /*0022*/ 	.short	0x0028
        /*0024*/ 	.byte	0x00, 0xf4, 0x21, 0x00


	//----- nvinfo : EIATTR_KPARAM_INFO
	.align		4
.L_15:
        /*0028*/ 	.byte	0x04, 0x17
        /*002a*/ 	.short	(.L_17 - .L_16)
.L_16:
        /*002c*/ 	.word	0x00000000
        /*0030*/ 	.short	0x0004
        /*0032*/ 	.short	0x0020
        /*0034*/ 	.byte	0x00, 0xf4, 0x21, 0x00


	//----- nvinfo : EIATTR_KPARAM_INFO
	.align		4
.L_17:
        /*0038*/ 	.byte	0x04, 0x17
        /*003a*/ 	.short	(.L_19 - .L_18)
.L_18:
        /*003c*/ 	.word	0x00000000
        /*0040*/ 	.short	0x0003
        /*0042*/ 	.short	0x0018
        /*0044*/ 	.byte	0x00, 0xf4, 0x21, 0x00


	//----- nvinfo : EIATTR_KPARAM_INFO
	.align		4
.L_19:
        /*0048*/ 	.byte	0x04, 0x17
        /*004a*/ 	.short	(.L_21 - .L_20)
.L_20:
        /*004c*/ 	.word	0x00000000
        /*0050*/ 	.short	0x0002
        /*0052*/ 	.short	0x0010
        /*0054*/ 	.byte	0x00, 0xf4, 0x21, 0x00


	//----- nvinfo : EIATTR_KPARAM_INFO
	.align		4
.L_21:
        /*0058*/ 	.byte	0x04, 0x17
        /*005a*/ 	.short	(.L_23 - .L_22)
.L_22:
        /*005c*/ 	.word	0x00000000
        /*0060*/ 	.short	0x0001
        /*0062*/ 	.short	0x0008
        /*0064*/ 	.byte	0x00, 0xf4, 0x21, 0x00


	//----- nvinfo : EIATTR_KPARAM_INFO
	.align		4
.L_23:
        /*0068*/ 	.byte	0x04, 0x17
        /*006a*/ 	.short	(.L_25 - .L_24)
.L_24:
        /*006c*/ 	.word	0x00000000
        /*0070*/ 	.short	0x0000
        /*0072*/ 	.short	0x0000
        /*0074*/ 	.byte	0x00, 0xf4, 0x21, 0x00


	//----- nvinfo : EIATTR_SPARSE_MMA_MASK
	.align		4
.L_25:
        /*0078*/ 	.byte	0x03, 0x50
        /*007a*/ 	.short	0x0000


	//----- nvinfo : EIATTR_MAXREG_COUNT
	.align		4
        /*007c*/ 	.byte	0x03, 0x1b
        /*007e*/ 	.short	0x00ff


	//----- nvinfo : EIATTR_EXIT_INSTR_OFFSETS
	.align		4
        /*0080*/ 	.byte	0x04, 0x1c
        /*0082*/ 	.short	(.L_27 - .L_26)


	//   ....[0]....
.L_26:
        /*0084*/ 	.word	0x00000610


	//----- nvinfo : EIATTR_REQNTID
	.align		4
.L_27:
        /*0088*/ 	.byte	0x04, 0x10
        /*008a*/ 	.short	(.L_29 - .L_28)
.L_28:
        /*008c*/ 	.word	0x00000080
        /*0090*/ 	.word	0x00000001
        /*0094*/ 	.word	0x00000001


	//----- nvinfo : EIATTR_CBANK_PARAM_SIZE
	.align		4
.L_29:
        /*0098*/ 	.byte	0x03, 0x19
        /*009a*/ 	.short	0x0034


	//----- nvinfo : EIATTR_PARAM_CBANK
	.align		4
        /*009c*/ 	.byte	0x04, 0x0a
        /*009e*/ 	.short	(.L_31 - .L_30)
	.align		4
.L_30:
        /*00a0*/ 	.word	index@(.nv.constant0.triton_poi_fused__native_batch_norm_legit_no_training_3)
        /*00a4*/ 	.short	0x0210
        /*00a6*/ 	.short	0x0034


	//----- nvinfo : EIATTR_SW_WAR
	.align		4
.L_31:
        /*00a8*/ 	.byte	0x04, 0x36
        /*00aa*/ 	.short	(.L_33 - .L_32)
.L_32:
        /*00ac*/ 	.word	0x00000008
.L_33:


//--------------------- .nv.callgraph             --------------------------
	.section	.nv.callgraph,"",@"SHT_CUDA_CALLGRAPH"
	.align	4
	.sectionentsize	8
	.align		4
        /*0000*/ 	.word	0x00000000
	.align		4
        /*0004*/ 	.word	0xffffffff
	.align		4
        /*0008*/ 	.word	0x00000000
	.align		4
        /*000c*/ 	.word	0xfffffffe
	.align		4
        /*0010*/ 	.word	0x00000000
	.align		4
        /*0014*/ 	.word	0xfffffffd
	.align		4
        /*0018*/ 	.word	0x00000000
	.align		4
        /*001c*/ 	.word	0xfffffffc


//--------------------- .nv.constant4             --------------------------
	.section	.nv.constant4,"a",@progbits
	.align	8
	.align		8
.nv.constant4:
        /*0000*/ 	.dword	_$_str
	.align		8
        /*0008*/ 	.dword	_$_str_$_2


//--------------------- .text.triton_poi_fused__native_batch_norm_legit_no_training_3 --------------------------
	.section	.text.triton_poi_fused__native_batch_norm_legit_no_training_3,"ax",@progbits
	.align	128
        .global         triton_poi_fused__native_batch_norm_legit_no_training_3
        .type           triton_poi_fused__native_batch_norm_legit_no_training_3,@function
        .size           triton_poi_fused__native_batch_norm_legit_no_training_3,(.L_x_1 - triton_poi_fused__native_batch_norm_legit_no_training_3)
        .other          triton_poi_fused__native_batch_norm_legit_no_training_3,@"STO_CUDA_ENTRY STV_DEFAULT"
triton_poi_fused__native_batch_norm_legit_no_training_3:
.text.triton_poi_fused__native_batch_norm_legit_no_training_3:
[----:B------:R-:W-:Y:S01]  /*0000*/  LDC R1, c[0x0][0x28] ;  /* 0x00000a00ff017b82 */ /* 0x000fe20000000800 */
[----:B------:R-:W1:Y:S07]  /*0010*/  S2R R0, SR_TID.X ;  /* 0x0000000000007919 */ /* 0x000e6e0000002100 */
[----:B------:R-:W2:Y:S01]  /*0020*/  LDC.64 R8, c[0x0][0x220] ;  /* 0x00008800ff087b82 */ /* 0x000ea20000000a00 */
[----:B------:R-:W-:Y:S01]  /*0030*/  ULDC.64 UR4, c[0x0][0x208] ;  /* 0x0000820000047ab9 */ /* 0x000fe20000000a00 */
[----:B------:R-:W3:Y:S06]  /*0040*/  S2R R5, SR_CTAID.X ;  /* 0x0000000000057919 */ /* 0x000eec0000002500 */
[----:B------:R-:W4:Y:S08]  /*0050*/  LDC.64 R16, c[0x0][0x218] ;  /* 0x00008600ff107b82 */ /* 0x000f300000000a00 */
[----:B------:R-:W5:Y:S08]  /*0060*/  LDC.64 R22, c[0x0][0x210] ;  /* 0x00008400ff167b82 */ /* 0x000f700000000a00 */
[----:B------:R-:W5:Y:S01]  /*0070*/  LDC.64 R20, c[0x0][0x228] ;  /* 0x00008a00ff147b82 */ /* 0x000f620000000a00 */
[----:B-1----:R-:W-:-:S07]  /*0080*/  SHF.L.U32 R0, R0, 0x2, RZ ;  /* 0x0000000200007819 */ /* 0x002fce00000006ff */
[----:B------:R-:W1:Y:S01]  /*0090*/  LDC.64 R24, c[0x0][0x230] ;  /* 0x00008c00ff187b82 */ /* 0x000e620000000a00 */
[----:B---3--:R-:W-:Y:S02]  /*00a0*/  SHF.R.S32.HI R3, RZ, 0x15, R5 ;  /* 0x00000015ff037819 */ /* 0x008fe40000011405 */
[----:B------:R-:W-:Y:S02]  /*00b0*/  LOP3.LUT R0, R0, 0x1fc, RZ, 0xc0, !PT ;  /* 0x000001fc00007812 */ /* 0x000fe400078ec0ff */
[----:B------:R-:W-:Y:S02]  /*00c0*/  SGXT R3, R3, 0x1 ;  /* 0x000000010303781a */ /* 0x000fe40000000200 */
[----:B------:R-:W-:-:S04]  /*00d0*/  LEA R0, R5, R0, 0xa ;  /* 0x0000000005007211 */ /* 0x000fc800078e50ff */
[----:B------:R-:W-:-:S04]  /*00e0*/  LEA.HI R3, R3, R0, RZ, 0x7 ;  /* 0x0000000003037211 */ /* 0x000fc800078f38ff */
[----:B------:R-:W-:-:S04]  /*00f0*/  LOP3.LUT R3, R3, 0xffffff80, RZ, 0xc0, !PT ;  /* 0xffffff8003037812 */ /* 0x000fc800078ec0ff */
[----:B------:R-:W-:-:S05]  /*0100*/  IADD3 R3, R0, -R3, RZ ;  /* 0x8000000300037210 */ /* 0x000fca0007ffe0ff */
[----:B--2---:R-:W-:-:S05]  /*0110*/  IMAD.WIDE R8, R3, 0x4, R8 ;  /* 0x0000000403087825 */ /* 0x004fca00078e0208 */
[----:B------:R-:W2:Y:S01]  /*0120*/  LDG.E.EL.128 R4, desc[UR4][R8.64] ;  /* 0x0000000408047981 */ /* 0x000ea2000c2e1d00 */
[----:B------:R-:W-:Y:S01]  /*0130*/  HFMA2.MMA R2, -RZ, RZ, 1.625, 0 ;  /* 0x3e800000ff027435 */ /* 0x000fe200000001ff */
[----:B----4-:R-:W-:-:S04]  /*0140*/  IMAD.WIDE R16, R3, 0x4, R16 ;  /* 0x0000000403107825 */ /* 0x010fc800078e0210 */
[----:B-----5:R-:W-:Y:S02]  /*0150*/  IMAD.WIDE R22, R0, 0x4, R22 ;  /* 0x0000000400167825 */ /* 0x020fe400078e0216 */
[----:B------:R-:W3:Y:S04]  /*0160*/  LDG.E.EL.128 R16, desc[UR4][R16.64] ;  /* 0x0000000410107981 */ /* 0x000ee8000c2e1d00 */
[----:B------:R-:W3:Y:S04]  /*0170*/  LDG.E.128 R8, desc[UR4][R22.64+0x800] ;  /* 0x0008000416087981 */ /* 0x000ee8000c1e1d00 */
[----:B------:R4:W5:Y:S01]  /*0180*/  LDG.E.128 R12, desc[UR4][R22.64] ;  /* 0x00000004160c7981 */ /* 0x000962000c1e1d00 */
[----:B0-----:R-:W-:-:S04]  /*0190*/  IMAD.WIDE R20, R3, 0x4, R20 ;  /* 0x0000000403147825 */ /* 0x001fc800078e0214 */
[----:B-1----:R-:W-:-:S06]  /*01a0*/  IMAD.WIDE R24, R3, 0x4, R24 ;  /* 0x0000000403187825 */ /* 0x002fcc00078e0218 */
[----:B------:R-:W3:Y:S01]  /*01b0*/  LDG.E.EL.128 R24, desc[UR4][R24.64] ;  /* 0x0000000418187981 */ /* 0x000ee2000c2e1d00 */
[----:B--2---:R-:W-:Y:S01]  /*01c0*/  FADD R5, R5, 9.9999997473787516356e-06 ;  /* 0x3727c5ac05057421 */ /* 0x004fe20000000000 */
[----:B------:R-:W-:Y:S01]  /*01d0*/  FADD R6, R6, 9.9999997473787516356e-06 ;  /* 0x3727c5ac06067421 */ /* 0x000fe20000000000 */
[----:B------:R-:W-:-:S04]  /*01e0*/  FADD R4, R4, 9.9999997473787516356e-06 ;  /* 0x3727c5ac04047421 */ /* 0x000fc80000000000 */
[----:B------:R-:W0:Y:S08]  /*01f0*/  MUFU.SQRT R5, R5 ;  /* 0x0000000500057308 */ /* 0x000e300000002000 */
[----:B------:R-:W1:Y:S01]  /*0200*/  MUFU.SQRT R6, R6 ;  /* 0x0000000600067308 */ /* 0x000e620000002000 */
[----:B0-----:R-:W-:-:S07]  /*0210*/  FSETP.GT.AND P1, PT, R5, 8.50705917302346158658e+37, PT ;  /* 0x7e8000000500780b */ /* 0x001fce0003f24000 */
[----:B------:R-:W0:Y:S01]  /*0220*/  MUFU.SQRT R4, R4 ;  /* 0x0000000400047308 */ /* 0x000e220000002000 */
[C---:B------:R-:W-:Y:S02]  /*0230*/  FSETP.GEU.AND P4, PT, R5.reuse, 1.175494350822287508e-38, PT ;  /* 0x008000000500780b */ /* 0x040fe40003f8e000 */
[C---:B-1----:R-:W-:Y:S02]  /*0240*/  FSETP.GT.AND P2, PT, R6.reuse, 8.50705917302346158658e+37, PT ;  /* 0x7e8000000600780b */ /* 0x042fe40003f44000 */
[----:B------:R-:W-:Y:S01]  /*0250*/  FSETP.GEU.AND P5, PT, R6, 1.175494350822287508e-38, PT ;  /* 0x008000000600780b */ /* 0x000fe20003fae000 */
[----:B------:R-:W-:Y:S01]  /*0260*/  @P1 FMUL R5, R5, 0.25 ;  /* 0x3e80000005051820 */ /* 0x000fe20000400000 */
[----:B----4-:R-:W-:Y:S02]  /*0270*/  FSEL R22, R2, 1, P1 ;  /* 0x3f80000002167808 */ /* 0x010fe40000800000 */
[----:B0-----:R-:W-:-:S05]  /*0280*/  FSETP.GT.AND P0, PT, R4, 8.50705917302346158658e+37, PT ;  /* 0x7e8000000400780b */ /* 0x001fca0003f04000 */
[----:B------:R-:W-:Y:S01]  /*0290*/  @!P4 FMUL R5, R5, 16777216 ;  /* 0x4b8000000505c820 */ /* 0x000fe20000400000 */
[----:B------:R-:W-:Y:S01]  /*02a0*/  FSETP.GEU.AND P3, PT, R4, 1.175494350822287508e-38, PT ;  /* 0x008000000400780b */ /* 0x000fe20003f6e000 */
[----:B------:R-:W-:-:S04]  /*02b0*/  @P2 FMUL R6, R6, 0.25 ;  /* 0x3e80000006062820 */ /* 0x000fc80000400000 */
[----:B------:R-:W-:Y:S01]  /*02c0*/  @!P5 FMUL R6, R6, 16777216 ;  /* 0x4b8000000606d820 */ /* 0x000fe20000400000 */
[----:B------:R-:W0:Y:S01]  /*02d0*/  MUFU.RCP R5, R5 ;  /* 0x0000000500057308 */ /* 0x000e220000001000 */
[----:B------:R-:W-:Y:S01]  /*02e0*/  FSEL R23, R2, 1, P2 ;  /* 0x3f80000002177808 */ /* 0x000fe20001000000 */
[----:B------:R-:W-:Y:S01]  /*02f0*/  @!P4 FMUL R22, R22, 16777216 ;  /* 0x4b8000001616c820 */ /* 0x000fe20000400000 */
[----:B------:R-:W-:-:S05]  /*0300*/  @P0 FMUL R4, R4, 0.25 ;  /* 0x3e80000004040820 */ /* 0x000fca0000400000 */
[----:B------:R-:W1:Y:S01]  /*0310*/  MUFU.RCP R6, R6 ;  /* 0x0000000600067308 */ /* 0x000e620000001000 */
[----:B------:R-:W-:Y:S01]  /*0320*/  @!P5 FMUL R23, R23, 16777216 ;  /* 0x4b8000001717d820 */ /* 0x000fe20000400000 */
[----:B------:R-:W-:Y:S01]  /*0330*/  @!P3 FMUL R4, R4, 16777216 ;  /* 0x4b8000000404b820 */ /* 0x000fe20000400000 */
[----:B0-----:R-:W-:-:S05]  /*0340*/  FMUL R5, R5, R22 ;  /* 0x0000001605057220 */ /* 0x001fca0000400000 */
[----:B------:R-:W0:Y:S01]  /*0350*/  MUFU.RCP R4, R4 ;  /* 0x0000000400047308 */ /* 0x000e220000001000 */
[----:B-1----:R-:W-:Y:S02]  /*0360*/  FMUL R6, R6, R23 ;  /* 0x0000001706067220 */ /* 0x002fe40000400000 */
[----:B------:R-:W2:Y:S01]  /*0370*/  LDG.E.EL.128 R20, desc[UR4][R20.64] ;  /* 0x0000000414147981 */ /* 0x000ea2000c2e1d00 */
[----:B------:R-:W-:-:S05]  /*0380*/  FSEL R3, R2, 1, P0 ;  /* 0x3f80000002037808 */ /* 0x000fca0000000000 */
[----:B------:R-:W-:-:S04]  /*0390*/  @!P3 FMUL R3, R3, 16777216 ;  /* 0x4b8000000303b820 */ /* 0x000fc80000400000 */
[----:B0-----:R-:W-:Y:S01]  /*03a0*/  FMUL R4, R4, R3 ;  /* 0x0000000304047220 */ /* 0x001fe20000400000 */
[----:B------:R-:W-:-:S04]  /*03b0*/  FADD R3, R7, 9.9999997473787516356e-06 ;  /* 0x3727c5ac07037421 */ /* 0x000fc80000000000 */
[----:B------:R-:W0:Y:S02]  /*03c0*/  MUFU.SQRT R29, R3 ;  /* 0x00000003001d7308 */ /* 0x000e240000002000 */
[C---:B0-----:R-:W-:Y:S02]  /*03d0*/  FSETP.GT.AND P0, PT, R29.reuse, 8.50705917302346158658e+37, PT ;  /* 0x7e8000001d00780b */ /* 0x041fe40003f04000 */
[----:B------:R-:W-:-:S11]  /*03e0*/  FSETP.GEU.AND P1, PT, R29, 1.175494350822287508e-38, PT ;  /* 0x008000001d00780b */ /* 0x000fd60003f2e000 */
[----:B------:R-:W-:-:S04]  /*03f0*/  @P0 FMUL R29, R29, 0.25 ;  /* 0x3e8000001d1d0820 */ /* 0x000fc80000400000 */
[----:B------:R-:W-:-:S04]  /*0400*/  @!P1 FMUL R29, R29, 16777216 ;  /* 0x4b8000001d1d9820 */ /* 0x000fc80000400000 */
[----:B------:R-:W0:Y:S01]  /*0410*/  MUFU.RCP R7, R29 ;  /* 0x0000001d00077308 */ /* 0x000e220000001000 */
[----:B------:R-:W-:-:S05]  /*0420*/  FSEL R2, R2, 1, P0 ;  /* 0x3f80000002027808 */ /* 0x000fca0000000000 */
[----:B------:R-:W-:-:S04]  /*0430*/  @!P1 FMUL R2, R2, 16777216 ;  /* 0x4b80000002029820 */ /* 0x000fc80000400000 */
[----:B0-----:R-:W-:Y:S02]  /*0440*/  FMUL R7, R7, R2 ;  /* 0x0000000207077220 */ /* 0x001fe40000400000 */
[----:B------:R-:W0:Y:S01]  /*0450*/  LDC.64 R2, c[0x0][0x238] ;  /* 0x00008e00ff027b82 */ /* 0x000e220000000a00 */
[--C-:B---3--:R-:W-:Y:S01]  /*0460*/  FADD R28, R11, -R19.reuse ;  /* 0x800000130b1c7221 */ /* 0x108fe20000000000 */
[----:B------:R-:W-:Y:S01]  /*0470*/  FADD R11, R10, -R18 ;  /* 0x800000120a0b7221 */ /* 0x000fe20000000000 */
[--C-:B------:R-:W-:Y:S01]  /*0480*/  FADD R10, R8, -R16.reuse ;  /* 0x80000010080a7221 */ /* 0x100fe20000000000 */
[----:B-----5:R-:W-:Y:S01]  /*0490*/  FADD R15, R15, -R19 ;  /* 0x800000130f0f7221 */ /* 0x020fe20000000000 */
[----:B------:R-:W-:Y:S01]  /*04a0*/  FADD R16, R12, -R16 ;  /* 0x800000100c107221 */ /* 0x000fe20000000000 */
[----:B------:R-:W-:Y:S01]  /*04b0*/  FADD R19, R14, -R18 ;  /* 0x800000120e137221 */ /* 0x000fe20000000000 */
[--C-:B------:R-:W-:Y:S01]  /*04c0*/  FADD R12, R13, -R17.reuse ;  /* 0x800000110d0c7221 */ /* 0x100fe20000000000 */
[----:B------:R-:W-:Y:S01]  /*04d0*/  FADD R8, R9, -R17 ;  /* 0x8000001109087221 */ /* 0x000fe20000000000 */
[-C--:B------:R-:W-:Y:S01]  /*04e0*/  FMUL R9, R10, R4.reuse ;  /* 0x000000040a097220 */ /* 0x080fe20000400000 */
[----:B------:R-:W-:Y:S01]  /*04f0*/  FMUL R13, R16, R4 ;  /* 0x00000004100d7220 */ /* 0x000fe20000400000 */
[----:B------:R-:W-:Y:S01]  /*0500*/  FMUL R12, R12, R5 ;  /* 0x000000050c0c7220 */ /* 0x000fe20000400000 */
[-C--:B------:R-:W-:Y:S01]  /*0510*/  FMUL R19, R19, R6.reuse ;  /* 0x0000000613137220 */ /* 0x080fe20000400000 */
[----:B------:R-:W-:Y:S01]  /*0520*/  FMUL R10, R15, R7 ;  /* 0x000000070f0a7220 */ /* 0x000fe20000400000 */
[----:B------:R-:W-:Y:S01]  /*0530*/  FMUL R8, R8, R5 ;  /* 0x0000000508087220 */ /* 0x000fe20000400000 */
[----:B------:R-:W-:Y:S01]  /*0540*/  FMUL R11, R11, R6 ;  /* 0x000000060b0b7220 */ /* 0x000fe20000400000 */
[----:B------:R-:W-:Y:S01]  /*0550*/  FMUL R28, R28, R7 ;  /* 0x000000071c1c7220 */ /* 0x000fe20000400000 */
[----:B0-----:R-:W-:-:S04]  /*0560*/  IMAD.WIDE R2, R0, 0x4, R2 ;  /* 0x0000000400027825 */ /* 0x001fc800078e0202 */
[----:B--2---:R-:W-:Y:S01]  /*0570*/  FFMA R4, R20, R13, R24 ;  /* 0x0000000d14047223 */ /* 0x004fe20000000018 */
[----:B------:R-:W-:Y:S01]  /*0580*/  FFMA R5, R21, R12, R25 ;  /* 0x0000000c15057223 */ /* 0x000fe20000000019 */
[----:B------:R-:W-:Y:S01]  /*0590*/  FFMA R6, R22, R19, R26 ;  /* 0x0000001316067223 */ /* 0x000fe2000000001a */
[----:B------:R-:W-:Y:S01]  /*05a0*/  FFMA R7, R23, R10, R27 ;  /* 0x0000000a17077223 */ /* 0x000fe2000000001b */
[----:B------:R-:W-:Y:S01]  /*05b0*/  FFMA R20, R20, R9, R24 ;  /* 0x0000000914147223 */ /* 0x000fe20000000018 */
[----:B------:R-:W-:Y:S01]  /*05c0*/  FFMA R21, R21, R8, R25 ;  /* 0x0000000815157223 */ /* 0x000fe20000000019 */
[----:B------:R-:W-:Y:S01]  /*05d0*/  FFMA R22, R22, R11, R26 ;  /* 0x0000000b16167223 */ /* 0x000fe2000000001a */
[----:B------:R-:W-:Y:S01]  /*05e0*/  FFMA R23, R23, R28, R27 ;  /* 0x0000001c17177223 */ /* 0x000fe2000000001b */
[----:B------:R-:W-:Y:S04]  /*05f0*/  STG.E.128 desc[UR4][R2.64], R4 ;  /* 0x0000000402007986 */ /* 0x000fe8000c101d04 */
[----:B------:R-:W-:Y:S01]  /*0600*/  STG.E.128 desc[UR4][R2.64+0x800], R20 ;  /* 0x0008001402007986 */ /* 0x000fe2000c101d04 */
[----:B------:R-:W-:Y:S05]  /*0610*/  EXIT ;  /* 0x000000000000794d */ /* 0x000fea0003800000 */
.L_x_0:
[----:B------:R-:W-:-:S00]  /*0620*/  BRA `(.L_x_0) ;  /* 0xfffffffc00fc7947 */ /* 0x000fc0000383ffff */
[----:B------:R-:W-:-:S00]  /*0630*/  NOP ;  /* 0x0000000000007918 */ /* 0x000fc00000000000 */
        /* <DEDUP_REMOVED lines=12> */
.L_x_1:


//--------------------- .nv.global.init           --------------------------
	.section	.nv.global.init,"aw",@progbits
.nv.global.init:
	.type		_$_str,@object
	.size		_$_str,(_$_str_$_2 - _$_str)
_$_str:
        /*0000*/ 	.byte	0x5f, 0x5f, 0x43, 0x55, 0x44, 0x41, 0x5f, 0x46, 0x54, 0x5a, 0x00
	.type		_$_str_$_2,@object
	.size		_$_str_$_2,(.L_1 - _$_str_$_2)
_$_str_$_2:
        /*000b*/ 	.byte	0x5f, 0x5f, 0x43, 0x55, 0x44, 0x41, 0x5f, 0x50, 0x52, 0x45, 0x43, 0x5f, 0x53, 0x51, 0x52, 0x54
        /*001b*/ 	.byte	0x00
.L_1:


//--------------------- .nv.constant0.triton_poi_fused__native_batch_norm_legit_no_training_3 --------------------------
	.section	.nv.constant0.triton_poi_fused__native_batch_norm_legit_no_training_3,"a",@progbits
	.sectionflags	@""
	.align	4
.nv.constant0.triton_poi_fused__native_batch_norm_legit_no_training_3:
	.zero		580
